	.headerflags	@"EF_CUDA_TEXMODE_UNIFIED EF_CUDA_64BIT_ADDRESS EF_CUDA_ACCELERATORS EF_CUDA_SM90 EF_CUDA_VIRTUAL_SM(EF_CUDA_SM90)"
	.elftype	@"ET_EXEC"


//--------------------- .nv.info                  --------------------------
	.section	.nv.info,"",@"SHT_CUDA_INFO"
	.align	4


	//----- nvinfo : EIATTR_REGCOUNT
	.align		4
        /*0000*/ 	.byte	0x04, 0x2f
        /*0002*/ 	.short	(.L_3 - .L_2)
	.align		4
.L_2:
        /*0004*/ 	.word	index@(triton_poi_fused__native_batch_norm_legit_no_training_relu_18)
        /*0008*/ 	.word	0x00000012


	//----- nvinfo : EIATTR_MIN_STACK_SIZE
	.align		4
.L_3:
        /*000c*/ 	.byte	0x04, 0x12
        /*000e*/ 	.short	(.L_5 - .L_4)
	.align		4
.L_4:
        /*0010*/ 	.word	index@(triton_poi_fused__native_batch_norm_legit_no_training_relu_18)
        /*0014*/ 	.word	0x00000000


	//----- nvinfo : EIATTR_FRAME_SIZE
	.align		4
.L_5:
        /*0018*/ 	.byte	0x04, 0x11
        /*001a*/ 	.short	(.L_7 - .L_6)
	.align		4
.L_6:
        /*001c*/ 	.word	index@(triton_poi_fused__native_batch_norm_legit_no_training_relu_18)
        /*0020*/ 	.word	0x00000000


	//----- nvinfo : EIATTR_MIN_STACK_SIZE
	.align		4
.L_7:
        /*0024*/ 	.byte	0x04, 0x12
        /*0026*/ 	.short	(.L_9 - .L_8)
	.align		4
.L_8:
        /*0028*/ 	.word	index@(triton_poi_fused__native_batch_norm_legit_no_training_relu_18)
        /*002c*/ 	.word	0x00000000
.L_9:


//--------------------- .nv.info.triton_poi_fused__native_batch_norm_legit_no_training_relu_18 --------------------------
	.section	.nv.info.triton_poi_fused__native_batch_norm_legit_no_training_relu_18,"",@"SHT_CUDA_INFO"
	.sectionflags	@""
	.align	4


	//----- nvinfo : EIATTR_CUDA_API_VERSION
	.align		4
        /*0000*/ 	.byte	0x04, 0x37
        /*0002*/ 	.short	(.L_11 - .L_10)
.L_10:
        /*0004*/ 	.word	0x0000007c


	//----- nvinfo : EIATTR_KPARAM_INFO
	.align		4
.L_11:
        /*0008*/ 	.byte	0x04, 0x17
        /*000a*/ 	.short	(.L_13 - .L_12)
.L_12:
        /*000c*/ 	.word	0x00000000
        /*0010*/ 	.short	0x0006
        /*0012*/ 	.short	0x0030
        /*0014*/ 	.byte	0x00, 0xf0, 0x11, 0x00


	//----- nvinfo : EIATTR_KPARAM_INFO
	.align		4
.L_13:
        /*0018*/ 	.byte	0x04, 0x17
        /*001a*/ 	.short	(.L_15 - .L_14)
.L_14:
        /*001c*/ 	.word	0x00000000
        /*0020*/ 	.short	0x0005
        /*0022*/ 	.short	0x0028
        /*0024*/ 	.byte	0x00, 0xf4, 0x21, 0x00


	//----- nvinfo : EIATTR_KPARAM_INFO
	.align		4
.L_15:
        /*0028*/ 	.byte	0x04, 0x17
        /*002a*/ 	.short	(.L_17 - .L_16)
.L_16:
        /*002c*/ 	.word	0x00000000
        /*0030*/ 	.short	0x0004
        /*0032*/ 	.short	0x0020
        /*0034*/ 	.byte	0x00, 0xf4, 0x21, 0x00


	//----- nvinfo : EIATTR_KPARAM_INFO
	.align		4
.L_17:
        /*0038*/ 	.byte	0x04, 0x17
        /*003a*/ 	.short	(.L_19 - .L_18)
.L_18:
        /*003c*/ 	.word	0x00000000
        /*0040*/ 	.short	0x0003
        /*0042*/ 	.short	0x0018
        /*0044*/ 	.byte	0x00, 0xf4, 0x21, 0x00


	//----- nvinfo : EIATTR_KPARAM_INFO
	.align		4
.L_19:
        /*0048*/ 	.byte	0x04, 0x17
        /*004a*/ 	.short	(.L_21 - .L_20)
.L_20:
        /*004c*/ 	.word	0x00000000
        /*0050*/ 	.short	0x0002
        /*0052*/ 	.short	0x0010
        /*0054*/ 	.byte	0x00, 0xf4, 0x21, 0x00


	//----- nvinfo : EIATTR_KPARAM_INFO
	.align		4
.L_21:
        /*0058*/ 	.byte	0x04, 0x17
        /*005a*/ 	.short	(.L_23 - .L_22)
.L_22:
        /*005c*/ 	.word	0x00000000
        /*0060*/ 	.short	0x0001
        /*0062*/ 	.short	0x0008
        /*0064*/ 	.byte	0x00, 0xf4, 0x21, 0x00


	//----- nvinfo : EIATTR_KPARAM_INFO
	.align		4
.L_23:
        /*0068*/ 	.byte	0x04, 0x17
        /*006a*/ 	.short	(.L_25 - .L_24)
.L_24:
        /*006c*/ 	.word	0x00000000
        /*0070*/ 	.short	0x0000
        /*0072*/ 	.short	0x0000
        /*0074*/ 	.byte	0x00, 0xf4, 0x21, 0x00


	//----- nvinfo : EIATTR_SPARSE_MMA_MASK
	.align		4
.L_25:
        /*0078*/ 	.byte	0x03, 0x50
        /*007a*/ 	.short	0x0000


	//----- nvinfo : EIATTR_MAXREG_COUNT
	.align		4
        /*007c*/ 	.byte	0x03, 0x1b
        /*007e*/ 	.short	0x00ff


	//----- nvinfo : EIATTR_EXIT_INSTR_OFFSETS
	.align		4
        /*0080*/ 	.byte	0x04, 0x1c
        /*0082*/ 	.short	(.L_27 - .L_26)


	//   ....[0]....
.L_26:
        /*0084*/ 	.word	0x000003c0


	//----- nvinfo : EIATTR_REQNTID
	.align		4
.L_27:
        /*0088*/ 	.byte	0x04, 0x10
        /*008a*/ 	.short	(.L_29 - .L_28)
.L_28:
        /*008c*/ 	.word	0x00000080
        /*0090*/ 	.word	0x00000001
        /*0094*/ 	.word	0x00000001


	//----- nvinfo : EIATTR_CBANK_PARAM_SIZE
	.align		4
.L_29:
        /*0098*/ 	.byte	0x03, 0x19
        /*009a*/ 	.short	0x0034


	//----- nvinfo : EIATTR_PARAM_CBANK
	.align		4
        /*009c*/ 	.byte	0x04, 0x0a
        /*009e*/ 	.short	(.L_31 - .L_30)
	.align		4
.L_30:
        /*00a0*/ 	.word	index@(.nv.constant0.triton_poi_fused__native_batch_norm_legit_no_training_relu_18)
        /*00a4*/ 	.short	0x0210
        /*00a6*/ 	.short	0x0034


	//----- nvinfo : EIATTR_SW_WAR
	.align		4
.L_31:
        /*00a8*/ 	.byte	0x04, 0x36
        /*00aa*/ 	.short	(.L_33 - .L_32)
.L_32:
        /*00ac*/ 	.word	0x00000008
.L_33:


//--------------------- .nv.callgraph             --------------------------
	.section	.nv.callgraph,"",@"SHT_CUDA_CALLGRAPH"
	.align	4
	.sectionentsize	8
	.align		4
        /*0000*/ 	.word	0x00000000
	.align		4
        /*0004*/ 	.word	0xffffffff
	.align		4
        /*0008*/ 	.word	0x00000000
	.align		4
        /*000c*/ 	.word	0xfffffffe
	.align		4
        /*0010*/ 	.word	0x00000000
	.align		4
        /*0014*/ 	.word	0xfffffffd
	.align		4
        /*0018*/ 	.word	0x00000000
	.align		4
        /*001c*/ 	.word	0xfffffffc


//--------------------- .nv.constant4             --------------------------
	.section	.nv.constant4,"a",@progbits
	.align	8
	.align		8
.nv.constant4:
        /*0000*/ 	.dword	_$_str
	.align		8
        /*0008*/ 	.dword	_$_str_$_2


//--------------------- .text.triton_poi_fused__native_batch_norm_legit_no_training_relu_18 --------------------------
	.section	.text.triton_poi_fused__native_batch_norm_legit_no_training_relu_18,"ax",@progbits
	.align	128
        .global         triton_poi_fused__native_batch_norm_legit_no_training_relu_18
        .type           triton_poi_fused__native_batch_norm_legit_no_training_relu_18,@function
        .size           triton_poi_fused__native_batch_norm_legit_no_training_relu_18,(.L_x_1 - triton_poi_fused__native_batch_norm_legit_no_training_relu_18)
        .other          triton_poi_fused__native_batch_norm_legit_no_training_relu_18,@"STO_CUDA_ENTRY STV_DEFAULT"
triton_poi_fused__native_batch_norm_legit_no_training_relu_18:
.text.triton_poi_fused__native_batch_norm_legit_no_training_relu_18:
[----:B------:R-:W-:Y:S01]  /*0000*/  LDC R1, c[0x0][0x28] ;  /* 0x00000a00ff017b82 */ /* 0x000fe20000000800 */
[----:B------:R-:W1:Y:S07]  /*0010*/  S2R R0, SR_TID.X ;  /* 0x0000000000007919 */ /* 0x000e6e0000002100 */
[----:B------:R-:W2:Y:S01]  /*0020*/  LDC.64 R2, c[0x0][0x220] ;  /* 0x00008800ff027b82 */ /* 0x000ea20000000a00 */
[----:B------:R-:W-:Y:S01]  /*0030*/  ULDC.64 UR4, c[0x0][0x208] ;  /* 0x0000820000047ab9 */ /* 0x000fe20000000a00 */
[----:B------:R-:W3:Y:S06]  /*0040*/  S2R R5, SR_CTAID.X ;  /* 0x0000000000057919 */ /* 0x000eec0000002500 */
[----:B------:R-:W4:Y:S08]  /*0050*/  LDC.64 R6, c[0x0][0x218] ;  /* 0x00008600ff067b82 */ /* 0x000f300000000a00 */
[----:B------:R-:W5:Y:S08]  /*0060*/  LDC.64 R8, c[0x0][0x228] ;  /* 0x00008a00ff087b82 */ /* 0x000f700000000a00 */
[----:B------:R-:W5:Y:S01]  /*0070*/  LDC.64 R10, c[0x0][0x230] ;  /* 0x00008c00ff0a7b82 */ /* 0x000f620000000a00 */
[----:B-1----:R-:W-:-:S04]  /*0080*/  SHF.L.U32 R0, R0, 0x1, RZ ;  /* 0x0000000100007819 */ /* 0x002fc800000006ff */
[----:B------:R-:W-:-:S04]  /*0090*/  LOP3.LUT R0, R0, 0xfe, RZ, 0xc0, !PT ;  /* 0x000000fe00007812 */ /* 0x000fc800078ec0ff */
[----:B---3--:R-:W-:-:S05]  /*00a0*/  LEA R0, R5, R0, 0x8 ;  /* 0x0000000005007211 */ /* 0x008fca00078e40ff */
[----:B------:R-:W-:-:S05]  /*00b0*/  IMAD.HI R4, R0, 0x2aaaaaab, RZ ;  /* 0x2aaaaaab00047827 */ /* 0x000fca00078e02ff */
[----:B------:R-:W-:-:S04]  /*00c0*/  SHF.R.U32.HI R5, RZ, 0x1f, R4 ;  /* 0x0000001fff057819 */ /* 0x000fc80000011604 */
[----:B------:R-:W-:-:S05]  /*00d0*/  LEA.HI R5, R4, R5, RZ, 0x1a ;  /* 0x0000000504057211 */ /* 0x000fca00078fd0ff */
[----:B------:R-:W-:Y:S02]  /*00e0*/  IMAD R13, R5, -0x180, R0 ;  /* 0xfffffe80050d7824 */ /* 0x000fe400078e0200 */
[----:B------:R-:W1:Y:S02]  /*00f0*/  LDC.64 R4, c[0x0][0x210] ;  /* 0x00008400ff047b82 */ /* 0x000e640000000a00 */
[----:B--2---:R-:W-:-:S06]  /*0100*/  IMAD.WIDE R2, R13, 0x4, R2 ;  /* 0x000000040d027825 */ /* 0x004fcc00078e0202 */
[----:B------:R-:W2:Y:S01]  /*0110*/  LDG.E.EL.64 R2, desc[UR4][R2.64] ;  /* 0x0000000402027981 */ /* 0x000ea2000c2e1b00 */
[----:B----4-:R-:W-:-:S04]  /*0120*/  IMAD.WIDE R6, R13, 0x4, R6 ;  /* 0x000000040d067825 */ /* 0x010fc800078e0206 */
[C---:B-----5:R-:W-:Y:S02]  /*0130*/  IMAD.WIDE R8, R13.reuse, 0x4, R8 ;  /* 0x000000040d087825 */ /* 0x060fe400078e0208 */
[----:B------:R-:W3:Y:S02]  /*0140*/  LDG.E.EL.64 R6, desc[UR4][R6.64] ;  /* 0x0000000406067981 */ /* 0x000ee4000c2e1b00 */
[----:B0-----:R-:W-:Y:S02]  /*0150*/  IMAD.WIDE R10, R13, 0x4, R10 ;  /* 0x000000040d0a7825 */ /* 0x001fe400078e020a */
[----:B------:R-:W4:Y:S04]  /*0160*/  LDG.E.EL.64 R8, desc[UR4][R8.64] ;  /* 0x0000000408087981 */ /* 0x000f28000c2e1b00 */
[----:B------:R-:W4:Y:S01]  /*0170*/  LDG.E.EL.64 R10, desc[UR4][R10.64] ;  /* 0x000000040a0a7981 */ /* 0x000f22000c2e1b00 */
[----:B-1----:R-:W-:-:S06]  /*0180*/  IMAD.WIDE R4, R0, 0x4, R4 ;  /* 0x0000000400047825 */ /* 0x002fcc00078e0204 */
[----:B------:R-:W3:Y:S01]  /*0190*/  LDG.E.64 R4, desc[UR4][R4.64] ;  /* 0x0000000404047981 */ /* 0x000ee2000c1e1b00 */
[----:B------:R-:W-:Y:S01]  /*01a0*/  HFMA2.MMA R14, -RZ, RZ, 1.625, 0 ;  /* 0x3e800000ff0e7435 */ /* 0x000fe200000001ff */
[----:B--2---:R-:W-:Y:S01]  /*01b0*/  FADD R2, R2, 9.9999997473787516356e-06 ;  /* 0x3727c5ac02027421 */ /* 0x004fe20000000000 */
[----:B------:R-:W-:-:S03]  /*01c0*/  FADD R3, R3, 9.9999997473787516356e-06 ;  /* 0x3727c5ac03037421 */ /* 0x000fc60000000000 */
[----:B------:R-:W0:Y:S08]  /*01d0*/  MUFU.SQRT R12, R2 ;  /* 0x00000002000c7308 */ /* 0x000e300000002000 */
[----:B------:R1:W2:Y:S01]  /*01e0*/  MUFU.SQRT R13, R3 ;  /* 0x00000003000d7308 */ /* 0x0002a20000002000 */
[C---:B0-----:R-:W-:Y:S02]  /*01f0*/  FSETP.GT.AND P0, PT, R12.reuse, 8.50705917302346158658e+37, PT ;  /* 0x7e8000000c00780b */ /* 0x041fe40003f04000 */
[----:B------:R-:W-:Y:S01]  /*0200*/  FSETP.GEU.AND P2, PT, R12, 1.175494350822287508e-38, PT ;  /* 0x008000000c00780b */ /* 0x000fe20003f4e000 */
[----:B-1----:R-:W0:Y:S01]  /*0210*/  LDC.64 R2, c[0x0][0x238] ;  /* 0x00008e00ff027b82 */ /* 0x002e220000000a00 */
[----:B--2---:R-:W-:-:S02]  /*0220*/  FSETP.GT.AND P1, PT, R13, 8.50705917302346158658e+37, PT ;  /* 0x7e8000000d00780b */ /* 0x004fc40003f24000 */
[----:B------:R-:W-:-:S07]  /*0230*/  FSETP.GEU.AND P3, PT, R13, 1.175494350822287508e-38, PT ;  /* 0x008000000d00780b */ /* 0x000fce0003f6e000 */
[----:B------:R-:W-:-:S04]  /*0240*/  @P0 FMUL R12, R12, 0.25 ;  /* 0x3e8000000c0c0820 */ /* 0x000fc80000400000 */
[----:B------:R-:W-:Y:S01]  /*0250*/  @!P2 FMUL R12, R12, 16777216 ;  /* 0x4b8000000c0ca820 */ /* 0x000fe20000400000 */
[----:B------:R-:W-:-:S04]  /*0260*/  @P1 FMUL R13, R13, 0.25 ;  /* 0x3e8000000d0d1820 */ /* 0x000fc80000400000 */
[----:B------:R-:W-:Y:S01]  /*0270*/  @!P3 FMUL R13, R13, 16777216 ;  /* 0x4b8000000d0db820 */ /* 0x000fe20000400000 */
[----:B------:R-:W1:Y:S01]  /*0280*/  MUFU.RCP R12, R12 ;  /* 0x0000000c000c7308 */ /* 0x000e620000001000 */
[----:B------:R-:W-:-:S07]  /*0290*/  FSEL R15, R14, 1, P0 ;  /* 0x3f8000000e0f7808 */ /* 0x000fce0000000000 */
[----:B------:R-:W2:Y:S01]  /*02a0*/  MUFU.RCP R13, R13 ;  /* 0x0000000d000d7308 */ /* 0x000ea20000001000 */
[----:B------:R-:W-:Y:S01]  /*02b0*/  FSEL R14, R14, 1, P1 ;  /* 0x3f8000000e0e7808 */ /* 0x000fe20000800000 */
[----:B------:R-:W-:-:S04]  /*02c0*/  @!P2 FMUL R15, R15, 16777216 ;  /* 0x4b8000000f0fa820 */ /* 0x000fc80000400000 */
[----:B------:R-:W-:Y:S01]  /*02d0*/  @!P3 FMUL R14, R14, 16777216 ;  /* 0x4b8000000e0eb820 */ /* 0x000fe20000400000 */
[----:B---3--:R-:W-:Y:S01]  /*02e0*/  FADD R5, R5, -R7 ;  /* 0x8000000705057221 */ /* 0x008fe20000000000 */
[----:B------:R-:W-:Y:S01]  /*02f0*/  FADD R4, R4, -R6 ;  /* 0x8000000604047221 */ /* 0x000fe20000000000 */
[----:B-1----:R-:W-:Y:S01]  /*0300*/  FMUL R15, R12, R15 ;  /* 0x0000000f0c0f7220 */ /* 0x002fe20000400000 */
[----:B--2---:R-:W-:-:S03]  /*0310*/  FMUL R14, R13, R14 ;  /* 0x0000000e0d0e7220 */ /* 0x004fc60000400000 */
[----:B------:R-:W-:Y:S01]  /*0320*/  FMUL R15, R4, R15 ;  /* 0x0000000f040f7220 */ /* 0x000fe20000400000 */
[----:B------:R-:W-:-:S03]  /*0330*/  FMUL R14, R5, R14 ;  /* 0x0000000e050e7220 */ /* 0x000fc60000400000 */
[----:B----4-:R-:W-:Y:S01]  /*0340*/  FFMA R8, R8, R15, R10 ;  /* 0x0000000f08087223 */ /* 0x010fe2000000000a */
[----:B------:R-:W-:-:S04]  /*0350*/  FFMA R9, R9, R14, R11 ;  /* 0x0000000e09097223 */ /* 0x000fc8000000000b */
[----:B------:R-:W-:Y:S02]  /*0360*/  FSETP.GEU.AND P0, PT, R8, RZ, PT ;  /* 0x000000ff0800720b */ /* 0x000fe40003f0e000 */
[C---:B------:R-:W-:Y:S01]  /*0370*/  FSETP.GEU.AND P1, PT, R9.reuse, RZ, PT ;  /* 0x000000ff0900720b */ /* 0x040fe20003f2e000 */
[----:B0-----:R-:W-:Y:S01]  /*0380*/  IMAD.WIDE R2, R0, 0x4, R2 ;  /* 0x0000000400027825 */ /* 0x001fe200078e0202 */
[----:B------:R-:W-:Y:S02]  /*0390*/  FSEL R8, R8, RZ, P0 ;  /* 0x000000ff08087208 */ /* 0x000fe40000000000 */
[----:B------:R-:W-:-:S05]  /*03a0*/  FSEL R9, R9, RZ, P1 ;  /* 0x000000ff09097208 */ /* 0x000fca0000800000 */
[----:B------:R-:W-:Y:S01]  /*03b0*/  STG.E.64 desc[UR4][R2.64], R8 ;  /* 0x0000000802007986 */ /* 0x000fe2000c101b04 */
[----:B------:R-:W-:Y:S05]  /*03c0*/  EXIT ;  /* 0x000000000000794d */ /* 0x000fea0003800000 */
.L_x_0:
[----:B------:R-:W-:-:S00]  /*03d0*/  BRA `(.L_x_0) ;  /* 0xfffffffc00fc7947 */ /* 0x000fc0000383ffff */
[----:B------:R-:W-:-:S00]  /*03e0*/  NOP ;  /* 0x0000000000007918 */ /* 0x000fc00000000000 */
        /* <DEDUP_REMOVED lines=9> */
.L_x_1:


//--------------------- .nv.global.init           --------------------------
	.section	.nv.global.init,"aw",@progbits
.nv.global.init:
	.type		_$_str,@object
	.size		_$_str,(_$_str_$_2 - _$_str)
_$_str:
        /*0000*/ 	.byte	0x5f, 0x5f, 0x43, 0x55, 0x44, 0x41, 0x5f, 0x46, 0x54, 0x5a, 0x00
	.type		_$_str_$_2,@object
	.size		_$_str_$_2,(.L_1 - _$_str_$_2)
_$_str_$_2:
        /*000b*/ 	.byte	0x5f, 0x5f, 0x43, 0x55, 0x44, 0x41, 0x5f, 0x50, 0x52, 0x45, 0x43, 0x5f, 0x53, 0x51, 0x52, 0x54
        /*001b*/ 	.byte	0x00
.L_1:


//--------------------- .nv.constant0.triton_poi_fused__native_batch_norm_legit_no_training_relu_18 --------------------------
	.section	.nv.constant0.triton_poi_fused__native_batch_norm_legit_no_training_relu_18,"a",@progbits
	.sectionflags	@""
	.align	4
.nv.constant0.triton_poi_fused__native_batch_norm_legit_no_training_relu_18:
	.zero		580
